//
// Generated by NVIDIA NVVM Compiler
//
// Compiler Build ID: CL-36424714
// Cuda compilation tools, release 13.0, V13.0.88
// Based on NVVM 20.0.0
//

.version 9.0
.target sm_100
.address_size 64

	// .globl	_Z3fooPcS_c

.visible .entry _Z3fooPcS_c(
	.param .u64 .ptr .align 1 _Z3fooPcS_c_param_0,
	.param .u64 .ptr .align 1 _Z3fooPcS_c_param_1,
	.param .u8 _Z3fooPcS_c_param_2
)
{
	.reg .pred 	%p<2>;
	.reg .b16 	%rs<3>;
	.reg .b32 	%r<2>;
	.reg .b64 	%rd<10>;

	ld.param.u64 	%rd1, [_Z3fooPcS_c_param_0];
	ld.param.u64 	%rd2, [_Z3fooPcS_c_param_1];
	ld.param.s8 	%rs1, [_Z3fooPcS_c_param_2];
	cvta.to.global.u64 	%rd3, %rd1;
	cvta.to.global.u64 	%rd4, %rd2;
	setp.eq.s16 	%p1, %rs1, 0;
	selp.b64 	%rd5, %rd4, %rd3, %p1;
	selp.b64 	%rd6, %rd3, %rd4, %p1;
	mov.u32 	%r1, %tid.x;
	cvt.u64.u32 	%rd7, %r1;
	add.s64 	%rd8, %rd5, %rd7;
	ld.global.u8 	%rs2, [%rd8];
	add.s64 	%rd9, %rd6, %rd7;
	st.global.u8 	[%rd9], %rs2;
	ret;

}


// ===== COMPILED SASS (sm_100) =====

	.target	sm_100

	.elftype	@"ET_EXEC"


//--------------------- .note.nv.tkinfo           --------------------------
	.section	.note.nv.tkinfo,"",@"SHT_NOTE"
	.sectionflags	@"SHF_NOTE_NV_TKINFO"
	.tkinfo
        /*0018*/ 	.word	0x00000002
        /*0030*/ 	.string	""
        /*0030*/ 	.string	"ptxas"
        /*0030*/ 	.string	"Cuda compilation tools, release 13.0, V13.0.88"
        /*0030*/ 	.string	"Build cuda_13.0.r13.0/compiler.36424714_0"
        /*0030*/ 	.string	"-arch sm_100 -m 64 "



//--------------------- .note.nv.cuinfo           --------------------------
	.section	.note.nv.cuinfo,"",@"SHT_NOTE"
	.sectionflags	@"SHF_NOTE_NV_CUINFO"
        /*0018*/ 	.short	0x0002
        /*001a*/ 	.short	0x0064
        /*001c*/ 	.short	0x0082
	.zero		2


//--------------------- .nv.info                  --------------------------
	.section	.nv.info,"",@"SHT_CUDA_INFO"
	.align	4


	//----- nvinfo : EIATTR_REGCOUNT
	.align		4
        /*0000*/ 	.byte	0x04, 0x2f
        /*0002*/ 	.short	(.L_1 - .L_0)
	.align		4
.L_0:
        /*0004*/ 	.word	index@(_Z3fooPcS_c)
        /*0008*/ 	.word	0x00000008


	//----- nvinfo : EIATTR_FRAME_SIZE
	.align		4
.L_1:
        /*000c*/ 	.byte	0x04, 0x11
        /*000e*/ 	.short	(.L_3 - .L_2)
	.align		4
.L_2:
        /*0010*/ 	.word	index@(_Z3fooPcS_c)
        /*0014*/ 	.word	0x00000000


	//----- nvinfo : EIATTR_MIN_STACK_SIZE
	.align		4
.L_3:
        /*0018*/ 	.byte	0x04, 0x12
        /*001a*/ 	.short	(.L_5 - .L_4)
	.align		4
.L_4:
        /*001c*/ 	.word	index@(_Z3fooPcS_c)
        /*0020*/ 	.word	0x00000000
.L_5:


//--------------------- .nv.compat                --------------------------
	.section	.nv.compat,"",@"SHT_CUDA_COMPAT_INFO"
	.align	4
        /*0000*/ 	.byte	0x02, 0x09, 0x00, 0x00, 0x02, 0x02, 0x01, 0x00, 0x02, 0x05, 0x05, 0x00, 0x03, 0x07, 0x01, 0x01
        /*0010*/ 	.byte	0x02, 0x03, 0x00, 0x00, 0x02, 0x06, 0x01, 0x00, 0x04, 0x0b, 0x08, 0x00, 0x09, 0x00, 0x00, 0x00
        /*0020*/ 	.byte	0x00, 0x00, 0x00, 0x00


//--------------------- .nv.info._Z3fooPcS_c      --------------------------
	.section	.nv.info._Z3fooPcS_c,"",@"SHT_CUDA_INFO"
	.sectionflags	@""
	.align	4


	//----- nvinfo : EIATTR_CUDA_API_VERSION
	.align		4
        /*0000*/ 	.byte	0x04, 0x37
        /*0002*/ 	.short	(.L_7 - .L_6)
.L_6:
        /*0004*/ 	.word	0x00000082


	//----- nvinfo : EIATTR_KPARAM_INFO
	.align		4
.L_7:
        /*0008*/ 	.byte	0x04, 0x17
        /*000a*/ 	.short	(.L_9 - .L_8)
.L_8:
        /*000c*/ 	.word	0x00000000
        /*0010*/ 	.short	0x0002
        /*0012*/ 	.short	0x0010
        /*0014*/ 	.byte	0x00, 0xf0, 0x05, 0x00


	//----- nvinfo : EIATTR_KPARAM_INFO
	.align		4
.L_9:
        /*0018*/ 	.byte	0x04, 0x17
        /*001a*/ 	.short	(.L_11 - .L_10)
.L_10:
        /*001c*/ 	.word	0x00000000
        /*0020*/ 	.short	0x0001
        /*0022*/ 	.short	0x0008
        /*0024*/ 	.byte	0x00, 0xf5, 0x21, 0x00


	//----- nvinfo : EIATTR_KPARAM_INFO
	.align		4
.L_11:
        /*0028*/ 	.byte	0x04, 0x17
        /*002a*/ 	.short	(.L_13 - .L_12)
.L_12:
        /*002c*/ 	.word	0x00000000
        /*0030*/ 	.short	0x0000
        /*0032*/ 	.short	0x0000
        /*0034*/ 	.byte	0x00, 0xf5, 0x21, 0x00


	//----- nvinfo : EIATTR_SPARSE_MMA_MASK
	.align		4
.L_13:
        /*0038*/ 	.byte	0x03, 0x50
        /*003a*/ 	.short	0x0000


	//----- nvinfo : EIATTR_MAXREG_COUNT
	.align		4
        /*003c*/ 	.byte	0x03, 0x1b
        /*003e*/ 	.short	0x00ff


	//----- nvinfo : EIATTR_MERCURY_ISA_VERSION
	.align		4
        /*0040*/ 	.byte	0x03, 0x5f
        /*0042*/ 	.short	0x0101


	//----- nvinfo : EIATTR_VRC_CTA_INIT_COUNT
	.align		4
        /*0044*/ 	.byte	0x02, 0x4a
	.zero		1
	.zero		1


	//----- nvinfo : EIATTR_EXIT_INSTR_OFFSETS
	.align		4
        /*0048*/ 	.byte	0x04, 0x1c
        /*004a*/ 	.short	(.L_15 - .L_14)


	//   ....[0]....
.L_14:
        /*004c*/ 	.word	0x00000110


	//----- nvinfo : EIATTR_CBANK_PARAM_SIZE
	.align		4
.L_15:
        /*0050*/ 	.byte	0x03, 0x19
        /*0052*/ 	.short	0x0011


	//----- nvinfo : EIATTR_PARAM_CBANK
	.align		4
        /*0054*/ 	.byte	0x04, 0x0a
        /*0056*/ 	.short	(.L_17 - .L_16)
	.align		4
.L_16:
        /*0058*/ 	.word	index@(.nv.constant0._Z3fooPcS_c)
        /*005c*/ 	.short	0x0380
        /*005e*/ 	.short	0x0011


	//----- nvinfo : EIATTR_SW_WAR
	.align		4
.L_17:
        /*0060*/ 	.byte	0x04, 0x36
        /*0062*/ 	.short	(.L_19 - .L_18)
.L_18:
        /*0064*/ 	.word	0x00000008
.L_19:


//--------------------- .nv.callgraph             --------------------------
	.section	.nv.callgraph,"",@"SHT_CUDA_CALLGRAPH"
	.align	4
	.sectionentsize	8
	.align		4
        /*0000*/ 	.word	0x00000000
	.align		4
        /*0004*/ 	.word	0xffffffff
	.align		4
        /*0008*/ 	.word	0x00000000
	.align		4
        /*000c*/ 	.word	0xfffffffe
	.align		4
        /*0010*/ 	.word	0x00000000
	.align		4
        /*0014*/ 	.word	0xfffffffd
	.align		4
        /*0018*/ 	.word	0x00000000
	.align		4
        /*001c*/ 	.word	0xfffffffc


//--------------------- .text._Z3fooPcS_c         --------------------------
	.section	.text._Z3fooPcS_c,"ax",@progbits
	.align	128
        .global         _Z3fooPcS_c
        .type           _Z3fooPcS_c,@function
        .size           _Z3fooPcS_c,(.L_x_1 - _Z3fooPcS_c)
        .other          _Z3fooPcS_c,@"STO_CUDA_ENTRY STV_DEFAULT"
_Z3fooPcS_c:
.text._Z3fooPcS_c:
[----:B------:R-:W-:Y:S01]  /*0000*/  LDC R1, c[0x0][0x37c] ;  /* 0x0000df00ff017b82 */ /* 0x000fe20000000800 */
[----:B------:R-:W0:Y:S01]  /*0010*/  LDCU.U8 UR4, c[0x0][0x390] ;  /* 0x00007200ff0477ac */ /* 0x000e220008000000 */
[----:B------:R-:W1:Y:S01]  /*0020*/  S2R R4, SR_TID.X ;  /* 0x0000000000047919 */ /* 0x000e620000002100 */
[----:B------:R-:W2:Y:S01]  /*0030*/  LDCU.128 UR8, c[0x0][0x380] ;  /* 0x00007000ff0877ac */ /* 0x000ea20008000c00 */
[----:B------:R-:W3:Y:S01]  /*0040*/  LDCU.64 UR6, c[0x0][0x358] ;  /* 0x00006b00ff0677ac */ /* 0x000ee20008000a00 */
[----:B0-----:R-:W-:-:S04]  /*0050*/  UPRMT UR4, UR4, 0x8880, URZ ;  /* 0x0000888004047896 */ /* 0x001fc800080000ff */
[----:B------:R-:W-:-:S04]  /*0060*/  UISETP.NE.AND UP0, UPT, UR4, URZ, UPT ;  /* 0x000000ff0400728c */ /* 0x000fc8000bf05270 */
[----:B--2---:R-:W-:Y:S02]  /*0070*/  USEL UR4, UR10, UR8, !UP0 ;  /* 0x000000080a047287 */ /* 0x004fe4000c000000 */
[----:B------:R-:W-:-:S04]  /*0080*/  USEL UR5, UR11, UR9, !UP0 ;  /* 0x000000090b057287 */ /* 0x000fc8000c000000 */
[----:B-1----:R-:W-:-:S05]  /*0090*/  IADD3 R2, P0, PT, R4, UR4, RZ ;  /* 0x0000000404027c10 */ /* 0x002fca000ff1e0ff */
[----:B------:R-:W-:-:S06]  /*00a0*/  IMAD.X R3, RZ, RZ, UR5, P0 ;  /* 0x00000005ff037e24 */ /* 0x000fcc00080e06ff */
[----:B---3--:R-:W2:Y:S01]  /*00b0*/  LDG.E.U8 R3, desc[UR6][R2.64] ;  /* 0x0000000602037981 */ /* 0x008ea2000c1e1100 */
[----:B------:R-:W-:Y:S02]  /*00c0*/  USEL UR4, UR8, UR10, !UP0 ;  /* 0x0000000a08047287 */ /* 0x000fe4000c000000 */
[----:B------:R-:W-:-:S04]  /*00d0*/  USEL UR5, UR9, UR11, !UP0 ;  /* 0x0000000b09057287 */ /* 0x000fc8000c000000 */
[----:B------:R-:W-:-:S05]  /*00e0*/  IADD3 R4, P0, PT, R4, UR4, RZ ;  /* 0x0000000404047c10 */ /* 0x000fca000ff1e0ff */
[----:B------:R-:W-:-:S05]  /*00f0*/  IMAD.X R5, RZ, RZ, UR5, P0 ;  /* 0x00000005ff057e24 */ /* 0x000fca00080e06ff */
[----:B--2---:R-:W-:Y:S01]  /*0100*/  STG.E.U8 desc[UR6][R4.64], R3 ;  /* 0x0000000304007986 */ /* 0x004fe2000c101106 */
[----:B------:R-:W-:Y:S05]  /*0110*/  EXIT ;  /* 0x000000000000794d */ /* 0x000fea0003800000 */
.L_x_0:
[----:B------:R-:W-:-:S00]  /*0120*/  BRA `(.L_x_0) ;  /* 0xfffffffc00fc7947 */ /* 0x000fc0000383ffff */
[----:B------:R-:W-:-:S00]  /*0130*/  NOP ;  /* 0x0000000000007918 */ /* 0x000fc00000000000 */
        /* <DEDUP_REMOVED lines=12> */
.L_x_1:


//--------------------- .nv.shared.reserved.0     --------------------------
	.section	.nv.shared.reserved.0,"aw",@nobits
	.weak		__nv_reservedSMEM_offset_0_alias
	.size		__nv_reservedSMEM_offset_0_alias, 0, 64
	.other		__nv_reservedSMEM_offset_0_alias,@"STO_CUDA_RESERVED_SHARED STV_DEFAULT"
__nv_reservedSMEM_offset_0_alias:
	.zero		0
	.zero		64


//--------------------- .nv.constant0._Z3fooPcS_c --------------------------
	.section	.nv.constant0._Z3fooPcS_c,"a",@progbits
	.sectionflags	@""
	.align	4
.nv.constant0._Z3fooPcS_c:
	.zero		913


//--------------------- SYMBOLS --------------------------

	.type		.nv.reservedSmem.offset0,@object
	.size		.nv.reservedSmem.offset0,0x4
